//
// Generated by NVIDIA NVVM Compiler
//
// Compiler Build ID: CL-36424714
// Cuda compilation tools, release 13.0, V13.0.88
// Based on NVVM 20.0.0
//

.version 9.0
.target sm_100
.address_size 64

	// .globl	_Z16naiveSgemmkernelPfS_S_iiiff

.visible .entry _Z16naiveSgemmkernelPfS_S_iiiff(
	.param .u64 .ptr .align 1 _Z16naiveSgemmkernelPfS_S_iiiff_param_0,
	.param .u64 .ptr .align 1 _Z16naiveSgemmkernelPfS_S_iiiff_param_1,
	.param .u64 .ptr .align 1 _Z16naiveSgemmkernelPfS_S_iiiff_param_2,
	.param .u32 _Z16naiveSgemmkernelPfS_S_iiiff_param_3,
	.param .u32 _Z16naiveSgemmkernelPfS_S_iiiff_param_4,
	.param .u32 _Z16naiveSgemmkernelPfS_S_iiiff_param_5,
	.param .f32 _Z16naiveSgemmkernelPfS_S_iiiff_param_6,
	.param .f32 _Z16naiveSgemmkernelPfS_S_iiiff_param_7
)
{
	.reg .pred 	%p<13>;
	.reg .b32 	%r<46>;
	.reg .b32 	%f<73>;
	.reg .b64 	%rd<40>;

	ld.param.u64 	%rd5, [_Z16naiveSgemmkernelPfS_S_iiiff_param_0];
	ld.param.u64 	%rd6, [_Z16naiveSgemmkernelPfS_S_iiiff_param_1];
	ld.param.u64 	%rd4, [_Z16naiveSgemmkernelPfS_S_iiiff_param_2];
	ld.param.u32 	%r22, [_Z16naiveSgemmkernelPfS_S_iiiff_param_3];
	ld.param.u32 	%r23, [_Z16naiveSgemmkernelPfS_S_iiiff_param_4];
	ld.param.u32 	%r21, [_Z16naiveSgemmkernelPfS_S_iiiff_param_5];
	ld.param.f32 	%f13, [_Z16naiveSgemmkernelPfS_S_iiiff_param_6];
	ld.param.f32 	%f14, [_Z16naiveSgemmkernelPfS_S_iiiff_param_7];
	cvta.to.global.u64 	%rd1, %rd6;
	cvta.to.global.u64 	%rd2, %rd5;
	mov.u32 	%r24, %ctaid.x;
	mov.u32 	%r25, %ntid.x;
	mov.u32 	%r26, %tid.x;
	mad.lo.s32 	%r1, %r24, %r25, %r26;
	mov.u32 	%r27, %ctaid.y;
	mov.u32 	%r28, %ntid.y;
	mov.u32 	%r29, %tid.y;
	mad.lo.s32 	%r30, %r27, %r28, %r29;
	setp.ge.s32 	%p1, %r1, %r22;
	setp.ge.s32 	%p2, %r30, %r23;
	or.pred  	%p3, %p1, %p2;
	@%p3 bra 	$L__BB0_14;
	setp.lt.s32 	%p4, %r21, 1;
	mov.f32 	%f72, 0f00000000;
	@%p4 bra 	$L__BB0_13;
	mul.lo.s32 	%r3, %r21, %r1;
	and.b32  	%r4, %r21, 7;
	setp.lt.u32 	%p5, %r21, 8;
	mov.f32 	%f72, 0f00000000;
	mov.b32 	%r44, 0;
	@%p5 bra 	$L__BB0_5;
	and.b32  	%r44, %r21, 2147483640;
	neg.s32 	%r42, %r44;
	shl.b32 	%r7, %r23, 3;
	add.s64 	%rd3, %rd2, 16;
	mov.f32 	%f72, 0f00000000;
	mul.wide.s32 	%rd11, %r23, 4;
	mov.u32 	%r40, %r3;
	mov.u32 	%r41, %r30;
$L__BB0_4:
	.pragma "nounroll";
	mul.wide.s32 	%rd7, %r40, 4;
	add.s64 	%rd8, %rd3, %rd7;
	ld.global.nc.f32 	%f19, [%rd8+-16];
	mul.wide.s32 	%rd9, %r41, 4;
	add.s64 	%rd10, %rd1, %rd9;
	ld.global.nc.f32 	%f20, [%rd10];
	fma.rn.f32 	%f21, %f19, %f20, %f72;
	ld.global.nc.f32 	%f22, [%rd8+-12];
	add.s64 	%rd12, %rd10, %rd11;
	ld.global.nc.f32 	%f23, [%rd12];
	fma.rn.f32 	%f24, %f22, %f23, %f21;
	ld.global.nc.f32 	%f25, [%rd8+-8];
	add.s64 	%rd13, %rd12, %rd11;
	ld.global.nc.f32 	%f26, [%rd13];
	fma.rn.f32 	%f27, %f25, %f26, %f24;
	ld.global.nc.f32 	%f28, [%rd8+-4];
	add.s64 	%rd14, %rd13, %rd11;
	ld.global.nc.f32 	%f29, [%rd14];
	fma.rn.f32 	%f30, %f28, %f29, %f27;
	ld.global.nc.f32 	%f31, [%rd8];
	add.s64 	%rd15, %rd14, %rd11;
	ld.global.nc.f32 	%f32, [%rd15];
	fma.rn.f32 	%f33, %f31, %f32, %f30;
	ld.global.nc.f32 	%f34, [%rd8+4];
	add.s64 	%rd16, %rd15, %rd11;
	ld.global.nc.f32 	%f35, [%rd16];
	fma.rn.f32 	%f36, %f34, %f35, %f33;
	ld.global.nc.f32 	%f37, [%rd8+8];
	add.s64 	%rd17, %rd16, %rd11;
	ld.global.nc.f32 	%f38, [%rd17];
	fma.rn.f32 	%f39, %f37, %f38, %f36;
	ld.global.nc.f32 	%f40, [%rd8+12];
	add.s64 	%rd18, %rd17, %rd11;
	ld.global.nc.f32 	%f41, [%rd18];
	fma.rn.f32 	%f72, %f40, %f41, %f39;
	add.s32 	%r42, %r42, 8;
	add.s32 	%r41, %r41, %r7;
	add.s32 	%r40, %r40, 8;
	setp.ne.s32 	%p6, %r42, 0;
	@%p6 bra 	$L__BB0_4;
$L__BB0_5:
	setp.eq.s32 	%p7, %r4, 0;
	@%p7 bra 	$L__BB0_13;
	and.b32  	%r15, %r21, 3;
	setp.lt.u32 	%p8, %r4, 4;
	@%p8 bra 	$L__BB0_8;
	add.s32 	%r32, %r44, %r3;
	mul.wide.s32 	%rd19, %r32, 4;
	add.s64 	%rd20, %rd2, %rd19;
	ld.global.nc.f32 	%f43, [%rd20];
	mad.lo.s32 	%r33, %r44, %r23, %r30;
	mul.wide.s32 	%rd21, %r33, 4;
	add.s64 	%rd22, %rd1, %rd21;
	ld.global.nc.f32 	%f44, [%rd22];
	fma.rn.f32 	%f45, %f43, %f44, %f72;
	ld.global.nc.f32 	%f46, [%rd20+4];
	mul.wide.s32 	%rd23, %r23, 4;
	add.s64 	%rd24, %rd22, %rd23;
	ld.global.nc.f32 	%f47, [%rd24];
	fma.rn.f32 	%f48, %f46, %f47, %f45;
	ld.global.nc.f32 	%f49, [%rd20+8];
	add.s64 	%rd25, %rd24, %rd23;
	ld.global.nc.f32 	%f50, [%rd25];
	fma.rn.f32 	%f51, %f49, %f50, %f48;
	ld.global.nc.f32 	%f52, [%rd20+12];
	add.s64 	%rd26, %rd25, %rd23;
	ld.global.nc.f32 	%f53, [%rd26];
	fma.rn.f32 	%f72, %f52, %f53, %f51;
	add.s32 	%r44, %r44, 4;
$L__BB0_8:
	setp.eq.s32 	%p9, %r15, 0;
	@%p9 bra 	$L__BB0_13;
	setp.eq.s32 	%p10, %r15, 1;
	@%p10 bra 	$L__BB0_11;
	add.s32 	%r34, %r44, %r3;
	mul.wide.s32 	%rd27, %r34, 4;
	add.s64 	%rd28, %rd2, %rd27;
	ld.global.nc.f32 	%f55, [%rd28];
	mad.lo.s32 	%r35, %r44, %r23, %r30;
	mul.wide.s32 	%rd29, %r35, 4;
	add.s64 	%rd30, %rd1, %rd29;
	ld.global.nc.f32 	%f56, [%rd30];
	fma.rn.f32 	%f57, %f55, %f56, %f72;
	ld.global.nc.f32 	%f58, [%rd28+4];
	mul.wide.s32 	%rd31, %r23, 4;
	add.s64 	%rd32, %rd30, %rd31;
	ld.global.nc.f32 	%f59, [%rd32];
	fma.rn.f32 	%f72, %f58, %f59, %f57;
	add.s32 	%r44, %r44, 2;
$L__BB0_11:
	and.b32  	%r36, %r21, 1;
	setp.eq.b32 	%p11, %r36, 1;
	not.pred 	%p12, %p11;
	@%p12 bra 	$L__BB0_13;
	add.s32 	%r37, %r44, %r3;
	mul.wide.s32 	%rd33, %r37, 4;
	add.s64 	%rd34, %rd2, %rd33;
	ld.global.nc.f32 	%f60, [%rd34];
	mad.lo.s32 	%r38, %r44, %r23, %r30;
	mul.wide.s32 	%rd35, %r38, 4;
	add.s64 	%rd36, %rd1, %rd35;
	ld.global.nc.f32 	%f61, [%rd36];
	fma.rn.f32 	%f72, %f60, %f61, %f72;
$L__BB0_13:
	mad.lo.s32 	%r39, %r23, %r1, %r30;
	cvta.to.global.u64 	%rd37, %rd4;
	mul.wide.s32 	%rd38, %r39, 4;
	add.s64 	%rd39, %rd37, %rd38;
	ld.global.f32 	%f62, [%rd39];
	mul.f32 	%f63, %f14, %f62;
	fma.rn.f32 	%f64, %f13, %f72, %f63;
	st.global.f32 	[%rd39], %f64;
$L__BB0_14:
	ret;

}


// ===== COMPILED SASS (sm_100) =====

	.target	sm_100

	.elftype	@"ET_EXEC"


//--------------------- .note.nv.tkinfo           --------------------------
	.section	.note.nv.tkinfo,"",@"SHT_NOTE"
	.sectionflags	@"SHF_NOTE_NV_TKINFO"
	.tkinfo
        /*0018*/ 	.word	0x00000002
        /*0030*/ 	.string	""
        /*0030*/ 	.string	"ptxas"
        /*0030*/ 	.string	"Cuda compilation tools, release 13.0, V13.0.88"
        /*0030*/ 	.string	"Build cuda_13.0.r13.0/compiler.36424714_0"
        /*0030*/ 	.string	"-arch sm_100 -m 64 "



//--------------------- .note.nv.cuinfo           --------------------------
	.section	.note.nv.cuinfo,"",@"SHT_NOTE"
	.sectionflags	@"SHF_NOTE_NV_CUINFO"
        /*0018*/ 	.short	0x0002
        /*001a*/ 	.short	0x0064
        /*001c*/ 	.short	0x0082
	.zero		2


//--------------------- .nv.info                  --------------------------
	.section	.nv.info,"",@"SHT_CUDA_INFO"
	.align	4


	//----- nvinfo : EIATTR_REGCOUNT
	.align		4
        /*0000*/ 	.byte	0x04, 0x2f
        /*0002*/ 	.short	(.L_1 - .L_0)
	.align		4
.L_0:
        /*0004*/ 	.word	index@(_Z16naiveSgemmkernelPfS_S_iiiff)
        /*0008*/ 	.word	0x00000020


	//----- nvinfo : EIATTR_FRAME_SIZE
	.align		4
.L_1:
        /*000c*/ 	.byte	0x04, 0x11
        /*000e*/ 	.short	(.L_3 - .L_2)
	.align		4
.L_2:
        /*0010*/ 	.word	index@(_Z16naiveSgemmkernelPfS_S_iiiff)
        /*0014*/ 	.word	0x00000000


	//----- nvinfo : EIATTR_MIN_STACK_SIZE
	.align		4
.L_3:
        /*0018*/ 	.byte	0x04, 0x12
        /*001a*/ 	.short	(.L_5 - .L_4)
	.align		4
.L_4:
        /*001c*/ 	.word	index@(_Z16naiveSgemmkernelPfS_S_iiiff)
        /*0020*/ 	.word	0x00000000
.L_5:


//--------------------- .nv.compat                --------------------------
	.section	.nv.compat,"",@"SHT_CUDA_COMPAT_INFO"
	.align	4
        /*0000*/ 	.byte	0x02, 0x09, 0x00, 0x00, 0x02, 0x02, 0x01, 0x00, 0x02, 0x05, 0x05, 0x00, 0x03, 0x07, 0x01, 0x01
        /*0010*/ 	.byte	0x02, 0x03, 0x00, 0x00, 0x02, 0x06, 0x01, 0x00, 0x04, 0x0b, 0x08, 0x00, 0x09, 0x00, 0x00, 0x00
        /*0020*/ 	.byte	0x00, 0x00, 0x00, 0x00


//--------------------- .nv.info._Z16naiveSgemmkernelPfS_S_iiiff --------------------------
	.section	.nv.info._Z16naiveSgemmkernelPfS_S_iiiff,"",@"SHT_CUDA_INFO"
	.sectionflags	@""
	.align	4


	//----- nvinfo : EIATTR_CUDA_API_VERSION
	.align		4
        /*0000*/ 	.byte	0x04, 0x37
        /*0002*/ 	.short	(.L_7 - .L_6)
.L_6:
        /*0004*/ 	.word	0x00000082


	//----- nvinfo : EIATTR_KPARAM_INFO
	.align		4
.L_7:
        /*0008*/ 	.byte	0x04, 0x17
        /*000a*/ 	.short	(.L_9 - .L_8)
.L_8:
        /*000c*/ 	.word	0x00000000
        /*0010*/ 	.short	0x0007
        /*0012*/ 	.short	0x0028
        /*0014*/ 	.byte	0x00, 0xf0, 0x11, 0x00


	//----- nvinfo : EIATTR_KPARAM_INFO
	.align		4
.L_9:
        /*0018*/ 	.byte	0x04, 0x17
        /*001a*/ 	.short	(.L_11 - .L_10)
.L_10:
        /*001c*/ 	.word	0x00000000
        /*0020*/ 	.short	0x0006
        /*0022*/ 	.short	0x0024
        /*0024*/ 	.byte	0x00, 0xf0, 0x11, 0x00


	//----- nvinfo : EIATTR_KPARAM_INFO
	.align		4
.L_11:
        /*0028*/ 	.byte	0x04, 0x17
        /*002a*/ 	.short	(.L_13 - .L_12)
.L_12:
        /*002c*/ 	.word	0x00000000
        /*0030*/ 	.short	0x0005
        /*0032*/ 	.short	0x0020
        /*0034*/ 	.byte	0x00, 0xf0, 0x11, 0x00


	//----- nvinfo : EIATTR_KPARAM_INFO
	.align		4
.L_13:
        /*0038*/ 	.byte	0x04, 0x17
        /*003a*/ 	.short	(.L_15 - .L_14)
.L_14:
        /*003c*/ 	.word	0x00000000
        /*0040*/ 	.short	0x0004
        /*0042*/ 	.short	0x001c
        /*0044*/ 	.byte	0x00, 0xf0, 0x11, 0x00


	//----- nvinfo : EIATTR_KPARAM_INFO
	.align		4
.L_15:
        /*0048*/ 	.byte	0x04, 0x17
        /*004a*/ 	.short	(.L_17 - .L_16)
.L_16:
        /*004c*/ 	.word	0x00000000
        /*0050*/ 	.short	0x0003
        /*0052*/ 	.short	0x0018
        /*0054*/ 	.byte	0x00, 0xf0, 0x11, 0x00


	//----- nvinfo : EIATTR_KPARAM_INFO
	.align		4
.L_17:
        /*0058*/ 	.byte	0x04, 0x17
        /*005a*/ 	.short	(.L_19 - .L_18)
.L_18:
        /*005c*/ 	.word	0x00000000
        /*0060*/ 	.short	0x0002
        /*0062*/ 	.short	0x0010
        /*0064*/ 	.byte	0x00, 0xf5, 0x21, 0x00


	//----- nvinfo : EIATTR_KPARAM_INFO
	.align		4
.L_19:
        /*0068*/ 	.byte	0x04, 0x17
        /*006a*/ 	.short	(.L_21 - .L_20)
.L_20:
        /*006c*/ 	.word	0x00000000
        /*0070*/ 	.short	0x0001
        /*0072*/ 	.short	0x0008
        /*0074*/ 	.byte	0x00, 0xf5, 0x21, 0x00


	//----- nvinfo : EIATTR_KPARAM_INFO
	.align		4
.L_21:
        /*0078*/ 	.byte	0x04, 0x17
        /*007a*/ 	.short	(.L_23 - .L_22)
.L_22:
        /*007c*/ 	.word	0x00000000
        /*0080*/ 	.short	0x0000
        /*0082*/ 	.short	0x0000
        /*0084*/ 	.byte	0x00, 0xf5, 0x21, 0x00


	//----- nvinfo : EIATTR_SPARSE_MMA_MASK
	.align		4
.L_23:
        /*0088*/ 	.byte	0x03, 0x50
        /*008a*/ 	.short	0x0000


	//----- nvinfo : EIATTR_MAXREG_COUNT
	.align		4
        /*008c*/ 	.byte	0x03, 0x1b
        /*008e*/ 	.short	0x00ff


	//----- nvinfo : EIATTR_MERCURY_ISA_VERSION
	.align		4
        /*0090*/ 	.byte	0x03, 0x5f
        /*0092*/ 	.short	0x0101


	//----- nvinfo : EIATTR_VRC_CTA_INIT_COUNT
	.align		4
        /*0094*/ 	.byte	0x02, 0x4a
	.zero		1
	.zero		1


	//----- nvinfo : EIATTR_EXIT_INSTR_OFFSETS
	.align		4
        /*0098*/ 	.byte	0x04, 0x1c
        /*009a*/ 	.short	(.L_25 - .L_24)


	//   ....[0]....
.L_24:
        /*009c*/ 	.word	0x000000c0


	//   ....[1]....
        /*00a0*/ 	.word	0x00000890


	//----- nvinfo : EIATTR_CBANK_PARAM_SIZE
	.align		4
.L_25:
        /*00a4*/ 	.byte	0x03, 0x19
        /*00a6*/ 	.short	0x002c


	//----- nvinfo : EIATTR_PARAM_CBANK
	.align		4
        /*00a8*/ 	.byte	0x04, 0x0a
        /*00aa*/ 	.short	(.L_27 - .L_26)
	.align		4
.L_26:
        /*00ac*/ 	.word	index@(.nv.constant0._Z16naiveSgemmkernelPfS_S_iiiff)
        /*00b0*/ 	.short	0x0380
        /*00b2*/ 	.short	0x002c


	//----- nvinfo : EIATTR_SW_WAR
	.align		4
.L_27:
        /*00b4*/ 	.byte	0x04, 0x36
        /*00b6*/ 	.short	(.L_29 - .L_28)
.L_28:
        /*00b8*/ 	.word	0x00000008
.L_29:


//--------------------- .nv.callgraph             --------------------------
	.section	.nv.callgraph,"",@"SHT_CUDA_CALLGRAPH"
	.align	4
	.sectionentsize	8
	.align		4
        /*0000*/ 	.word	0x00000000
	.align		4
        /*0004*/ 	.word	0xffffffff
	.align		4
        /*0008*/ 	.word	0x00000000
	.align		4
        /*000c*/ 	.word	0xfffffffe
	.align		4
        /*0010*/ 	.word	0x00000000
	.align		4
        /*0014*/ 	.word	0xfffffffd
	.align		4
        /*0018*/ 	.word	0x00000000
	.align		4
        /*001c*/ 	.word	0xfffffffc


//--------------------- .text._Z16naiveSgemmkernelPfS_S_iiiff --------------------------
	.section	.text._Z16naiveSgemmkernelPfS_S_iiiff,"ax",@progbits
	.align	128
        .global         _Z16naiveSgemmkernelPfS_S_iiiff
        .type           _Z16naiveSgemmkernelPfS_S_iiiff,@function
        .size           _Z16naiveSgemmkernelPfS_S_iiiff,(.L_x_5 - _Z16naiveSgemmkernelPfS_S_iiiff)
        .other          _Z16naiveSgemmkernelPfS_S_iiiff,@"STO_CUDA_ENTRY STV_DEFAULT"
_Z16naiveSgemmkernelPfS_S_iiiff:
.text._Z16naiveSgemmkernelPfS_S_iiiff:
[----:B------:R-:W-:Y:S01]  /*0000*/  LDC R1, c[0x0][0x37c] ;  /* 0x0000df00ff017b82 */ /* 0x000fe20000000800 */
[----:B------:R-:W0:Y:S07]  /*0010*/  S2R R7, SR_TID.Y ;  /* 0x0000000000077919 */ /* 0x000e2e0000002200 */
[----:B------:R-:W1:Y:S01]  /*0020*/  LDC R0, c[0x0][0x360] ;  /* 0x0000d800ff007b82 */ /* 0x000e620000000800 */
[----:B------:R-:W1:Y:S07]  /*0030*/  S2R R5, SR_TID.X ;  /* 0x0000000000057919 */ /* 0x000e6e0000002100 */
[----:B------:R-:W0:Y:S08]  /*0040*/  S2UR UR5, SR_CTAID.Y ;  /* 0x00000000000579c3 */ /* 0x000e300000002600 */
[----:B------:R-:W0:Y:S08]  /*0050*/  LDC R16, c[0x0][0x364] ;  /* 0x0000d900ff107b82 */ /* 0x000e300000000800 */
[----:B------:R-:W1:Y:S08]  /*0060*/  S2UR UR4, SR_CTAID.X ;  /* 0x00000000000479c3 */ /* 0x000e700000002500 */
[----:B------:R-:W2:Y:S01]  /*0070*/  LDC.64 R2, c[0x0][0x398] ;  /* 0x0000e600ff027b82 */ /* 0x000ea20000000a00 */
[----:B0-----:R-:W-:-:S02]  /*0080*/  IMAD R16, R16, UR5, R7 ;  /* 0x0000000510107c24 */ /* 0x001fc4000f8e0207 */
[----:B-1----:R-:W-:-:S03]  /*0090*/  IMAD R0, R0, UR4, R5 ;  /* 0x0000000400007c24 */ /* 0x002fc6000f8e0205 */
[----:B--2---:R-:W-:-:S04]  /*00a0*/  ISETP.GE.AND P0, PT, R16, R3, PT ;  /* 0x000000031000720c */ /* 0x004fc80003f06270 */
[----:B------:R-:W-:-:S13]  /*00b0*/  ISETP.GE.OR P0, PT, R0, R2, P0 ;  /* 0x000000020000720c */ /* 0x000fda0000706670 */
[----:B------:R-:W-:Y:S05]  /*00c0*/  @P0 EXIT ;  /* 0x000000000000094d */ /* 0x000fea0003800000 */
[----:B------:R-:W0:Y:S01]  /*00d0*/  LDC R17, c[0x0][0x3a0] ;  /* 0x0000e800ff117b82 */ /* 0x000e220000000800 */
[----:B------:R-:W1:Y:S01]  /*00e0*/  LDCU.64 UR6, c[0x0][0x358] ;  /* 0x00006b00ff0677ac */ /* 0x000e620008000a00 */
[----:B------:R-:W-:Y:S01]  /*00f0*/  HFMA2 R26, -RZ, RZ, 0, 0 ;  /* 0x00000000ff1a7431 */ /* 0x000fe200000001ff */
[----:B0-----:R-:W-:-:S13]  /*0100*/  ISETP.GE.AND P0, PT, R17, 0x1, PT ;  /* 0x000000011100780c */ /* 0x001fda0003f06270 */
[----:B-1----:R-:W-:Y:S05]  /*0110*/  @!P0 BRA `(.L_x_0) ;  /* 0x0000000400b88947 */ /* 0x002fea0003800000 */
[C---:B------:R-:W-:Y:S01]  /*0120*/  ISETP.GE.U32.AND P1, PT, R17.reuse, 0x8, PT ;  /* 0x000000081100780c */ /* 0x040fe20003f26070 */
[----:B------:R-:W-:Y:S01]  /*0130*/  IMAD R18, R0, R17, RZ ;  /* 0x0000001100127224 */ /* 0x000fe200078e02ff */
[----:B------:R-:W-:Y:S02]  /*0140*/  LOP3.LUT R25, R17, 0x7, RZ, 0xc0, !PT ;  /* 0x0000000711197812 */ /* 0x000fe400078ec0ff */
[----:B------:R-:W-:Y:S02]  /*0150*/  MOV R26, RZ ;  /* 0x000000ff001a7202 */ /* 0x000fe40000000f00 */
[----:B------:R-:W-:Y:S02]  /*0160*/  ISETP.NE.AND P0, PT, R25, RZ, PT ;  /* 0x000000ff1900720c */ /* 0x000fe40003f05270 */
[----:B------:R-:W-:-:S05]  /*0170*/  MOV R19, RZ ;  /* 0x000000ff00137202 */ /* 0x000fca0000000f00 */
[----:B------:R-:W-:Y:S06]  /*0180*/  @!P1 BRA `(.L_x_1) ;  /* 0x0000000000c49947 */ /* 0x000fec0003800000 */
[----:B------:R-:W0:Y:S01]  /*0190*/  LDCU.64 UR4, c[0x0][0x380] ;  /* 0x00007000ff0477ac */ /* 0x000e220008000a00 */
[----:B------:R-:W-:Y:S02]  /*01a0*/  LOP3.LUT R19, R17, 0x7ffffff8, RZ, 0xc0, !PT ;  /* 0x7ffffff811137812 */ /* 0x000fe400078ec0ff */
[----:B------:R-:W-:Y:S02]  /*01b0*/  MOV R26, RZ ;  /* 0x000000ff001a7202 */ /* 0x000fe40000000f00 */
[----:B------:R-:W-:Y:S02]  /*01c0*/  MOV R2, R18 ;  /* 0x0000001200027202 */ /* 0x000fe40000000f00 */
[----:B------:R-:W-:Y:S02]  /*01d0*/  MOV R22, R16 ;  /* 0x0000001000167202 */ /* 0x000fe40000000f00 */
[----:B------:R-:W-:Y:S01]  /*01e0*/  IADD3 R20, PT, PT, -R19, RZ, RZ ;  /* 0x000000ff13147210 */ /* 0x000fe20007ffe1ff */
[----:B0-----:R-:W-:-:S04]  /*01f0*/  UIADD3 UR4, UP0, UPT, UR4, 0x10, URZ ;  /* 0x0000001004047890 */ /* 0x001fc8000ff1e0ff */
[----:B------:R-:W-:-:S12]  /*0200*/  UIADD3.X UR5, UPT, UPT, URZ, UR5, URZ, UP0, !UPT ;  /* 0x00000005ff057290 */ /* 0x000fd800087fe4ff */
.L_x_2:
[----:B------:R-:W0:Y:S01]  /*0210*/  LDC.64 R14, c[0x0][0x388] ;  /* 0x0000e200ff0e7b82 */ /* 0x000e220000000a00 */
[----:B------:R-:W-:Y:S02]  /*0220*/  MOV R4, UR4 ;  /* 0x0000000400047c02 */ /* 0x000fe40008000f00 */
[----:B------:R-:W-:-:S03]  /*0230*/  MOV R5, UR5 ;  /* 0x0000000500057c02 */ /* 0x000fc60008000f00 */
[----:B------:R-:W-:-:S05]  /*0240*/  IMAD.WIDE R4, R2, 0x4, R4 ;  /* 0x0000000402047825 */ /* 0x000fca00078e0204 */
[----:B------:R-:W2:Y:S04]  /*0250*/  LDG.E.CONSTANT R21, desc[UR6][R4.64+-0x10] ;  /* 0xfffff00604157981 */ /* 0x000ea8000c1e9900 */
[----:B------:R-:W3:Y:S04]  /*0260*/  LDG.E.CONSTANT R23, desc[UR6][R4.64+-0xc] ;  /* 0xfffff40604177981 */ /* 0x000ee8000c1e9900 */
[----:B------:R-:W4:Y:S01]  /*0270*/  LDG.E.CONSTANT R29, desc[UR6][R4.64+-0x8] ;  /* 0xfffff806041d7981 */ /* 0x000f22000c1e9900 */
[----:B0-----:R-:W-:-:S05]  /*0280*/  IMAD.WIDE R14, R22, 0x4, R14 ;  /* 0x00000004160e7825 */ /* 0x001fca00078e020e */
[----:B------:R0:W2:Y:S01]  /*0290*/  LDG.E.CONSTANT R24, desc[UR6][R14.64] ;  /* 0x000000060e187981 */ /* 0x0000a2000c1e9900 */
[----:B------:R-:W-:-:S04]  /*02a0*/  IMAD.WIDE R12, R3, 0x4, R14 ;  /* 0x00000004030c7825 */ /* 0x000fc800078e020e */
[C---:B------:R-:W-:Y:S02]  /*02b0*/  IMAD.WIDE R6, R3.reuse, 0x4, R12 ;  /* 0x0000000403067825 */ /* 0x040fe400078e020c */
[----:B------:R-:W3:Y:S02]  /*02c0*/  LDG.E.CONSTANT R12, desc[UR6][R12.64] ;  /* 0x000000060c0c7981 */ /* 0x000ee4000c1e9900 */
[C---:B------:R-:W-:Y:S02]  /*02d0*/  IMAD.WIDE R8, R3.reuse, 0x4, R6 ;  /* 0x0000000403087825 */ /* 0x040fe400078e0206 */
[----:B------:R1:W4:Y:S02]  /*02e0*/  LDG.E.CONSTANT R28, desc[UR6][R6.64] ;  /* 0x00000006061c7981 */ /* 0x000324000c1e9900 */
[C---:B------:R-:W-:Y:S02]  /*02f0*/  IMAD.WIDE R10, R3.reuse, 0x4, R8 ;  /* 0x00000004030a7825 */ /* 0x040fe400078e0208 */
[----:B------:R-:W5:Y:S02]  /*0300*/  LDG.E.CONSTANT R8, desc[UR6][R8.64] ;  /* 0x0000000608087981 */ /* 0x000f64000c1e9900 */
[----:B0-----:R-:W-:-:S05]  /*0310*/  IMAD.WIDE R14, R3, 0x4, R10 ;  /* 0x00000004030e7825 */ /* 0x001fca00078e020a */
[----:B------:R-:W5:Y:S04]  /*0320*/  LDG.E.CONSTANT R13, desc[UR6][R14.64] ;  /* 0x000000060e0d7981 */ /* 0x000f68000c1e9900 */
[----:B------:R-:W5:Y:S04]  /*0330*/  LDG.E.CONSTANT R9, desc[UR6][R10.64] ;  /* 0x000000060a097981 */ /* 0x000f68000c1e9900 */
[----:B------:R-:W5:Y:S04]  /*0340*/  LDG.E.CONSTANT R11, desc[UR6][R4.64+-0x4] ;  /* 0xfffffc06040b7981 */ /* 0x000f68000c1e9900 */
[----:B------:R-:W5:Y:S01]  /*0350*/  LDG.E.CONSTANT R10, desc[UR6][R4.64+0x8] ;  /* 0x00000806040a7981 */ /* 0x000f62000c1e9900 */
[----:B--2---:R-:W-:Y:S01]  /*0360*/  FFMA R24, R21, R24, R26 ;  /* 0x0000001815187223 */ /* 0x004fe2000000001a */
[----:B------:R-:W-:-:S02]  /*0370*/  IMAD.WIDE R26, R3, 0x4, R14 ;  /* 0x00000004031a7825 */ /* 0x000fc400078e020e */
[----:B------:R-:W2:Y:S04]  /*0380*/  LDG.E.CONSTANT R21, desc[UR6][R4.64] ;  /* 0x0000000604157981 */ /* 0x000ea8000c1e9900 */
[----:B------:R-:W2:Y:S01]  /*0390*/  LDG.E.CONSTANT R14, desc[UR6][R4.64+0x4] ;  /* 0x00000406040e7981 */ /* 0x000ea2000c1e9900 */
[----:B-1----:R-:W-:-:S03]  /*03a0*/  IMAD.WIDE R6, R3, 0x4, R26 ;  /* 0x0000000403067825 */ /* 0x002fc600078e021a */
[----:B------:R-:W2:Y:S04]  /*03b0*/  LDG.E.CONSTANT R15, desc[UR6][R4.64+0xc] ;  /* 0x00000c06040f7981 */ /* 0x000ea8000c1e9900 */
[----:B------:R-:W2:Y:S04]  /*03c0*/  LDG.E.CONSTANT R6, desc[UR6][R6.64] ;  /* 0x0000000606067981 */ /* 0x000ea8000c1e9900 */
[----:B------:R-:W2:Y:S01]  /*03d0*/  LDG.E.CONSTANT R5, desc[UR6][R26.64] ;  /* 0x000000061a057981 */ /* 0x000ea2000c1e9900 */
[----:B---3--:R-:W-:Y:S01]  /*03e0*/  FFMA R12, R23, R12, R24 ;  /* 0x0000000c170c7223 */ /* 0x008fe20000000018 */
[----:B------:R-:W-:-:S03]  /*03f0*/  IADD3 R20, PT, PT, R20, 0x8, RZ ;  /* 0x0000000814147810 */ /* 0x000fc60007ffe0ff */
[----:B----4-:R-:W-:Y:S01]  /*0400*/  FFMA R12, R29, R28, R12 ;  /* 0x0000001c1d0c7223 */ /* 0x010fe2000000000c */
[----:B------:R-:W-:Y:S02]  /*0410*/  ISETP.NE.AND P1, PT, R20, RZ, PT ;  /* 0x000000ff1400720c */ /* 0x000fe40003f25270 */
[----:B------:R-:W-:Y:S01]  /*0420*/  LEA R22, R3, R22, 0x3 ;  /* 0x0000001603167211 */ /* 0x000fe200078e18ff */
[----:B-----5:R-:W-:Y:S01]  /*0430*/  FFMA R8, R11, R8, R12 ;  /* 0x000000080b087223 */ /* 0x020fe2000000000c */
[----:B------:R-:W-:-:S03]  /*0440*/  IADD3 R2, PT, PT, R2, 0x8, RZ ;  /* 0x0000000802027810 */ /* 0x000fc60007ffe0ff */
[----:B--2---:R-:W-:-:S04]  /*0450*/  FFMA R9, R21, R9, R8 ;  /* 0x0000000915097223 */ /* 0x004fc80000000008 */
[----:B------:R-:W-:-:S04]  /*0460*/  FFMA R9, R14, R13, R9 ;  /* 0x0000000d0e097223 */ /* 0x000fc80000000009 */
[----:B------:R-:W-:-:S04]  /*0470*/  FFMA R10, R10, R5, R9 ;  /* 0x000000050a0a7223 */ /* 0x000fc80000000009 */
[----:B------:R-:W-:Y:S01]  /*0480*/  FFMA R26, R15, R6, R10 ;  /* 0x000000060f1a7223 */ /* 0x000fe2000000000a */
[----:B------:R-:W-:Y:S06]  /*0490*/  @P1 BRA `(.L_x_2) ;  /* 0xfffffffc005c1947 */ /* 0x000fec000383ffff */
.L_x_1:
[----:B------:R-:W-:Y:S05]  /*04a0*/  @!P0 BRA `(.L_x_0) ;  /* 0x0000000000d48947 */ /* 0x000fea0003800000 */
[----:B------:R-:W-:Y:S02]  /*04b0*/  ISETP.GE.U32.AND P0, PT, R25, 0x4, PT ;  /* 0x000000041900780c */ /* 0x000fe40003f06070 */
[----:B------:R-:W-:-:S04]  /*04c0*/  LOP3.LUT R2, R17, 0x3, RZ, 0xc0, !PT ;  /* 0x0000000311027812 */ /* 0x000fc800078ec0ff */
[----:B------:R-:W-:-:S07]  /*04d0*/  ISETP.NE.AND P1, PT, R2, RZ, PT ;  /* 0x000000ff0200720c */ /* 0x000fce0003f25270 */
[----:B------:R-:W-:Y:S06]  /*04e0*/  @!P0 BRA `(.L_x_3) ;  /* 0x0000000000588947 */ /* 0x000fec0003800000 */
[----:B------:R-:W0:Y:S01]  /*04f0*/  LDC.64 R10, c[0x0][0x388] ;  /* 0x0000e200ff0a7b82 */ /* 0x000e220000000a00 */
[----:B------:R-:W-:Y:S01]  /*0500*/  IMAD R9, R19, R3, R16 ;  /* 0x0000000313097224 */ /* 0x000fe200078e0210 */
[----:B------:R-:W-:-:S06]  /*0510*/  IADD3 R7, PT, PT, R18, R19, RZ ;  /* 0x0000001312077210 */ /* 0x000fcc0007ffe0ff */
[----:B------:R-:W1:Y:S01]  /*0520*/  LDC.64 R4, c[0x0][0x380] ;  /* 0x0000e000ff047b82 */ /* 0x000e620000000a00 */
[----:B0-----:R-:W-:-:S04]  /*0530*/  IMAD.WIDE R10, R9, 0x4, R10 ;  /* 0x00000004090a7825 */ /* 0x001fc800078e020a */
[----:B------:R-:W-:Y:S02]  /*0540*/  IMAD.WIDE R12, R3, 0x4, R10 ;  /* 0x00000004030c7825 */ /* 0x000fe400078e020a */
[----:B------:R-:W2:Y:S02]  /*0550*/  LDG.E.CONSTANT R10, desc[UR6][R10.64] ;  /* 0x000000060a0a7981 */ /* 0x000ea4000c1e9900 */
[----:B-1----:R-:W-:-:S04]  /*0560*/  IMAD.WIDE R4, R7, 0x4, R4 ;  /* 0x0000000407047825 */ /* 0x002fc800078e0204 */
[C---:B------:R-:W-:Y:S01]  /*0570*/  IMAD.WIDE R6, R3.reuse, 0x4, R12 ;  /* 0x0000000403067825 */ /* 0x040fe200078e020c */
[----:B------:R-:W2:Y:S04]  /*0580*/  LDG.E.CONSTANT R15, desc[UR6][R4.64] ;  /* 0x00000006040f7981 */ /* 0x000ea8000c1e9900 */
[----:B------:R-:W3:Y:S01]  /*0590*/  LDG.E.CONSTANT R12, desc[UR6][R12.64] ;  /* 0x000000060c0c7981 */ /* 0x000ee2000c1e9900 */
[----:B------:R-:W-:-:S03]  /*05a0*/  IMAD.WIDE R8, R3, 0x4, R6 ;  /* 0x0000000403087825 */ /* 0x000fc600078e0206 */
[----:B------:R-:W3:Y:S04]  /*05b0*/  LDG.E.CONSTANT R14, desc[UR6][R4.64+0x4] ;  /* 0x00000406040e7981 */ /* 0x000ee8000c1e9900 */
[----:B------:R-:W4:Y:S04]  /*05c0*/  LDG.E.CONSTANT R20, desc[UR6][R6.64] ;  /* 0x0000000606147981 */ /* 0x000f28000c1e9900 */
[----:B------:R-:W4:Y:S04]  /*05d0*/  LDG.E.CONSTANT R21, desc[UR6][R4.64+0x8] ;  /* 0x0000080604157981 */ /* 0x000f28000c1e9900 */
[----:B------:R-:W5:Y:S04]  /*05e0*/  LDG.E.CONSTANT R23, desc[UR6][R4.64+0xc] ;  /* 0x00000c0604177981 */ /* 0x000f68000c1e9900 */
[----:B------:R-:W5:Y:S01]  /*05f0*/  LDG.E.CONSTANT R8, desc[UR6][R8.64] ;  /* 0x0000000608087981 */ /* 0x000f62000c1e9900 */
[----:B------:R-:W-:Y:S01]  /*0600*/  IADD3 R19, PT, PT, R19, 0x4, RZ ;  /* 0x0000000413137810 */ /* 0x000fe20007ffe0ff */
[----:B--2---:R-:W-:-:S04]  /*0610*/  FFMA R15, R15, R10, R26 ;  /* 0x0000000a0f0f7223 */ /* 0x004fc8000000001a */
[----:B---3--:R-:W-:-:S04]  /*0620*/  FFMA R14, R14, R12, R15 ;  /* 0x0000000c0e0e7223 */ /* 0x008fc8000000000f */
[----:B----4-:R-:W-:-:S04]  /*0630*/  FFMA R14, R21, R20, R14 ;  /* 0x00000014150e7223 */ /* 0x010fc8000000000e */
[----:B-----5:R-:W-:-:S07]  /*0640*/  FFMA R26, R23, R8, R14 ;  /* 0x00000008171a7223 */ /* 0x020fce000000000e */
.L_x_3:
[----:B------:R-:W-:Y:S05]  /*0650*/  @!P1 BRA `(.L_x_0) ;  /* 0x0000000000689947 */ /* 0x000fea0003800000 */
[----:B------:R-:W0:Y:S01]  /*0660*/  LDC.64 R10, c[0x0][0x388] ;  /* 0x0000e200ff0a7b82 */ /* 0x000e220000000a00 */
[----:B------:R-:W-:Y:S02]  /*0670*/  ISETP.NE.AND P0, PT, R2, 0x1, PT ;  /* 0x000000010200780c */ /* 0x000fe40003f05270 */
[----:B------:R-:W-:-:S04]  /*0680*/  LOP3.LUT R17, R17, 0x1, RZ, 0xc0, !PT ;  /* 0x0000000111117812 */ /* 0x000fc800078ec0ff */
[----:B------:R-:W-:Y:S01]  /*0690*/  ISETP.NE.U32.AND P1, PT, R17, 0x1, PT ;  /* 0x000000011100780c */ /* 0x000fe20003f25070 */
[----:B------:R-:W1:Y:S06]  /*06a0*/  LDC.64 R8, c[0x0][0x380] ;  /* 0x0000e000ff087b82 */ /* 0x000e6c0000000a00 */
[C---:B------:R-:W-:Y:S01]  /*06b0*/  @P0 IMAD R15, R19.reuse, R3, R16 ;  /* 0x00000003130f0224 */ /* 0x040fe200078e0210 */
[----:B------:R-:W-:Y:S01]  /*06c0*/  @P0 IADD3 R13, PT, PT, R18, R19, RZ ;  /* 0x00000013120d0210 */ /* 0x000fe20007ffe0ff */
[----:B------:R-:W2:Y:S01]  /*06d0*/  LDC.64 R6, c[0x0][0x380] ;  /* 0x0000e000ff067b82 */ /* 0x000ea20000000a00 */
[----:B------:R-:W-:-:S07]  /*06e0*/  @P0 IADD3 R19, PT, PT, R19, 0x2, RZ ;  /* 0x0000000213130810 */ /* 0x000fce0007ffe0ff */
[----:B------:R-:W3:Y:S01]  /*06f0*/  LDC.64 R4, c[0x0][0x388] ;  /* 0x0000e200ff047b82 */ /* 0x000ee20000000a00 */
[----:B0-----:R-:W-:Y:S01]  /*0700*/  @P0 IMAD.WIDE R10, R15, 0x4, R10 ;  /* 0x000000040f0a0825 */ /* 0x001fe200078e020a */
[----:B------:R-:W-:-:S03]  /*0710*/  @!P1 IADD3 R15, PT, PT, R18, R19, RZ ;  /* 0x00000013120f9210 */ /* 0x000fc60007ffe0ff */
[----:B------:R-:W-:Y:S01]  /*0720*/  @!P1 IMAD R19, R19, R3, R16 ;  /* 0x0000000313139224 */ /* 0x000fe200078e0210 */
[----:B------:R-:W4:Y:S01]  /*0730*/  @P0 LDG.E.CONSTANT R2, desc[UR6][R10.64] ;  /* 0x000000060a020981 */ /* 0x000f22000c1e9900 */
[----:B-1----:R-:W-:-:S04]  /*0740*/  @P0 IMAD.WIDE R8, R13, 0x4, R8 ;  /* 0x000000040d080825 */ /* 0x002fc800078e0208 */
[----:B------:R-:W-:Y:S01]  /*0750*/  @P0 IMAD.WIDE R12, R3, 0x4, R10 ;  /* 0x00000004030c0825 */ /* 0x000fe200078e020a */
[----:B------:R-:W4:Y:S03]  /*0760*/  @P0 LDG.E.CONSTANT R17, desc[UR6][R8.64] ;  /* 0x0000000608110981 */ /* 0x000f26000c1e9900 */
[----:B--2---:R-:W-:Y:S01]  /*0770*/  @!P1 IMAD.WIDE R6, R15, 0x4, R6 ;  /* 0x000000040f069825 */ /* 0x004fe200078e0206 */
[----:B------:R-:W2:Y:S04]  /*0780*/  @P0 LDG.E.CONSTANT R21, desc[UR6][R8.64+0x4] ;  /* 0x0000040608150981 */ /* 0x000ea8000c1e9900 */
[----:B------:R-:W2:Y:S01]  /*0790*/  @P0 LDG.E.CONSTANT R12, desc[UR6][R12.64] ;  /* 0x000000060c0c0981 */ /* 0x000ea2000c1e9900 */
[----:B---3--:R-:W-:-:S03]  /*07a0*/  @!P1 IMAD.WIDE R4, R19, 0x4, R4 ;  /* 0x0000000413049825 */ /* 0x008fc600078e0204 */
[----:B------:R-:W3:Y:S04]  /*07b0*/  @!P1 LDG.E.CONSTANT R7, desc[UR6][R6.64] ;  /* 0x0000000606079981 */ /* 0x000ee8000c1e9900 */
[----:B------:R-:W3:Y:S01]  /*07c0*/  @!P1 LDG.E.CONSTANT R4, desc[UR6][R4.64] ;  /* 0x0000000604049981 */ /* 0x000ee2000c1e9900 */
[----:B----4-:R-:W-:-:S04]  /*07d0*/  @P0 FFMA R2, R17, R2, R26 ;  /* 0x0000000211020223 */ /* 0x010fc8000000001a */
[----:B--2---:R-:W-:-:S04]  /*07e0*/  @P0 FFMA R26, R21, R12, R2 ;  /* 0x0000000c151a0223 */ /* 0x004fc80000000002 */
[----:B---3--:R-:W-:-:S07]  /*07f0*/  @!P1 FFMA R26, R7, R4, R26 ;  /* 0x00000004071a9223 */ /* 0x008fce000000001a */
.L_x_0:
[----:B------:R-:W0:Y:S01]  /*0800*/  LDC.64 R4, c[0x0][0x390] ;  /* 0x0000e400ff047b82 */ /* 0x000e220000000a00 */
[----:B------:R-:W-:Y:S01]  /*0810*/  IMAD R3, R0, R3, R16 ;  /* 0x0000000300037224 */ /* 0x000fe200078e0210 */
[----:B------:R-:W1:Y:S01]  /*0820*/  LDCU UR4, c[0x0][0x3a8] ;  /* 0x00007500ff0477ac */ /* 0x000e620008000800 */
[----:B------:R-:W2:Y:S02]  /*0830*/  LDCU UR5, c[0x0][0x3a4] ;  /* 0x00007480ff0577ac */ /* 0x000ea40008000800 */
[----:B0-----:R-:W-:-:S05]  /*0840*/  IMAD.WIDE R2, R3, 0x4, R4 ;  /* 0x0000000403027825 */ /* 0x001fca00078e0204 */
[----:B------:R-:W1:Y:S02]  /*0850*/  LDG.E R0, desc[UR6][R2.64] ;  /* 0x0000000602007981 */ /* 0x000e64000c1e1900 */
[----:B-1----:R-:W-:-:S04]  /*0860*/  FMUL R5, R0, UR4 ;  /* 0x0000000400057c20 */ /* 0x002fc80008400000 */
[----:B--2---:R-:W-:-:S05]  /*0870*/  FFMA R5, R26, UR5, R5 ;  /* 0x000000051a057c23 */ /* 0x004fca0008000005 */
[----:B------:R-:W-:Y:S01]  /*0880*/  STG.E desc[UR6][R2.64], R5 ;  /* 0x0000000502007986 */ /* 0x000fe2000c101906 */
[----:B------:R-:W-:Y:S05]  /*0890*/  EXIT ;  /* 0x000000000000794d */ /* 0x000fea0003800000 */
.L_x_4:
[----:B------:R-:W-:-:S00]  /*08a0*/  BRA `(.L_x_4) ;  /* 0xfffffffc00fc7947 */ /* 0x000fc0000383ffff */
[----:B------:R-:W-:-:S00]  /*08b0*/  NOP ;  /* 0x0000000000007918 */ /* 0x000fc00000000000 */
        /* <DEDUP_REMOVED lines=12> */
.L_x_5:


//--------------------- .nv.shared.reserved.0     --------------------------
	.section	.nv.shared.reserved.0,"aw",@nobits
	.weak		__nv_reservedSMEM_offset_0_alias
	.size		__nv_reservedSMEM_offset_0_alias, 0, 64
	.other		__nv_reservedSMEM_offset_0_alias,@"STO_CUDA_RESERVED_SHARED STV_DEFAULT"
__nv_reservedSMEM_offset_0_alias:
	.zero		0
	.zero		64


//--------------------- .nv.constant0._Z16naiveSgemmkernelPfS_S_iiiff --------------------------
	.section	.nv.constant0._Z16naiveSgemmkernelPfS_S_iiiff,"a",@progbits
	.sectionflags	@""
	.align	4
.nv.constant0._Z16naiveSgemmkernelPfS_S_iiiff:
	.zero		940


//--------------------- SYMBOLS --------------------------

	.type		.nv.reservedSmem.offset0,@object
	.size		.nv.reservedSmem.offset0,0x4
